	.headerflags	@"EF_CUDA_TEXMODE_UNIFIED EF_CUDA_64BIT_ADDRESS EF_CUDA_ACCELERATORS EF_CUDA_SM90 EF_CUDA_VIRTUAL_SM(EF_CUDA_SM90)"
	.elftype	@"ET_EXEC"


//--------------------- .nv.info                  --------------------------
	.section	.nv.info,"",@"SHT_CUDA_INFO"
	.align	4


	//----- nvinfo : EIATTR_REGCOUNT
	.align		4
        /*0000*/ 	.byte	0x04, 0x2f
        /*0002*/ 	.short	(.L_1 - .L_0)
	.align		4
.L_0:
        /*0004*/ 	.word	index@(triton_red_fused_add_mul_sub_sum_19)
        /*0008*/ 	.word	0x00000028


	//----- nvinfo : EIATTR_MIN_STACK_SIZE
	.align		4
.L_1:
        /*000c*/ 	.byte	0x04, 0x12
        /*000e*/ 	.short	(.L_3 - .L_2)
	.align		4
.L_2:
        /*0010*/ 	.word	index@(triton_red_fused_add_mul_sub_sum_19)
        /*0014*/ 	.word	0x00000000


	//----- nvinfo : EIATTR_FRAME_SIZE
	.align		4
.L_3:
        /*0018*/ 	.byte	0x04, 0x11
        /*001a*/ 	.short	(.L_5 - .L_4)
	.align		4
.L_4:
        /*001c*/ 	.word	index@(triton_red_fused_add_mul_sub_sum_19)
        /*0020*/ 	.word	0x00000000


	//----- nvinfo : EIATTR_MIN_STACK_SIZE
	.align		4
.L_5:
        /*0024*/ 	.byte	0x04, 0x12
        /*0026*/ 	.short	(.L_7 - .L_6)
	.align		4
.L_6:
        /*0028*/ 	.word	index@(triton_red_fused_add_mul_sub_sum_19)
        /*002c*/ 	.word	0x00000000
.L_7:


//--------------------- .nv.info.triton_red_fused_add_mul_sub_sum_19 --------------------------
	.section	.nv.info.triton_red_fused_add_mul_sub_sum_19,"",@"SHT_CUDA_INFO"
	.sectionflags	@""
	.align	4


	//----- nvinfo : EIATTR_CUDA_API_VERSION
	.align		4
        /*0000*/ 	.byte	0x04, 0x37
        /*0002*/ 	.short	(.L_9 - .L_8)
.L_8:
        /*0004*/ 	.word	0x0000007c


	//----- nvinfo : EIATTR_KPARAM_INFO
	.align		4
.L_9:
        /*0008*/ 	.byte	0x04, 0x17
        /*000a*/ 	.short	(.L_11 - .L_10)
.L_10:
        /*000c*/ 	.word	0x00000000
        /*0010*/ 	.short	0x000c
        /*0012*/ 	.short	0x005c
        /*0014*/ 	.byte	0x00, 0xf0, 0x11, 0x00


	//----- nvinfo : EIATTR_KPARAM_INFO
	.align		4
.L_11:
        /*0018*/ 	.byte	0x04, 0x17
        /*001a*/ 	.short	(.L_13 - .L_12)
.L_12:
        /*001c*/ 	.word	0x00000000
        /*0020*/ 	.short	0x000b
        /*0022*/ 	.short	0x0058
        /*0024*/ 	.byte	0x00, 0xf0, 0x11, 0x00


	//----- nvinfo : EIATTR_KPARAM_INFO
	.align		4
.L_13:
        /*0028*/ 	.byte	0x04, 0x17
        /*002a*/ 	.short	(.L_15 - .L_14)
.L_14:
        /*002c*/ 	.word	0x00000000
        /*0030*/ 	.short	0x000a
        /*0032*/ 	.short	0x0050
        /*0034*/ 	.byte	0x00, 0xf4, 0x21, 0x00


	//----- nvinfo : EIATTR_KPARAM_INFO
	.align		4
.L_15:
        /*0038*/ 	.byte	0x04, 0x17
        /*003a*/ 	.short	(.L_17 - .L_16)
.L_16:
        /*003c*/ 	.word	0x00000000
        /*0040*/ 	.short	0x0009
        /*0042*/ 	.short	0x0048
        /*0044*/ 	.byte	0x00, 0xf4, 0x21, 0x00


	//----- nvinfo : EIATTR_KPARAM_INFO
	.align		4
.L_17:
        /*0048*/ 	.byte	0x04, 0x17
        /*004a*/ 	.short	(.L_19 - .L_18)
.L_18:
        /*004c*/ 	.word	0x00000000
        /*0050*/ 	.short	0x0008
        /*0052*/ 	.short	0x0040
        /*0054*/ 	.byte	0x00, 0xf4, 0x21, 0x00


	//----- nvinfo : EIATTR_KPARAM_INFO
	.align		4
.L_19:
        /*0058*/ 	.byte	0x04, 0x17
        /*005a*/ 	.short	(.L_21 - .L_20)
.L_20:
        /*005c*/ 	.word	0x00000000
        /*0060*/ 	.short	0x0007
        /*0062*/ 	.short	0x0038
        /*0064*/ 	.byte	0x00, 0xf4, 0x21, 0x00


	//----- nvinfo : EIATTR_KPARAM_INFO
	.align		4
.L_21:
        /*0068*/ 	.byte	0x04, 0x17
        /*006a*/ 	.short	(.L_23 - .L_22)
.L_22:
        /*006c*/ 	.word	0x00000000
        /*0070*/ 	.short	0x0006
        /*0072*/ 	.short	0x0030
        /*0074*/ 	.byte	0x00, 0xf4, 0x21, 0x00


	//----- nvinfo : EIATTR_KPARAM_INFO
	.align		4
.L_23:
        /*0078*/ 	.byte	0x04, 0x17
        /*007a*/ 	.short	(.L_25 - .L_24)
.L_24:
        /*007c*/ 	.word	0x00000000
        /*0080*/ 	.short	0x0005
        /*0082*/ 	.short	0x0028
        /*0084*/ 	.byte	0x00, 0xf4, 0x21, 0x00


	//----- nvinfo : EIATTR_KPARAM_INFO
	.align		4
.L_25:
        /*0088*/ 	.byte	0x04, 0x17
        /*008a*/ 	.short	(.L_27 - .L_26)
.L_26:
        /*008c*/ 	.word	0x00000000
        /*0090*/ 	.short	0x0004
        /*0092*/ 	.short	0x0020
        /*0094*/ 	.byte	0x00, 0xf4, 0x21, 0x00


	//----- nvinfo : EIATTR_KPARAM_INFO
	.align		4
.L_27:
        /*0098*/ 	.byte	0x04, 0x17
        /*009a*/ 	.short	(.L_29 - .L_28)
.L_28:
        /*009c*/ 	.word	0x00000000
        /*00a0*/ 	.short	0x0003
        /*00a2*/ 	.short	0x0018
        /*00a4*/ 	.byte	0x00, 0xf4, 0x21, 0x00


	//----- nvinfo : EIATTR_KPARAM_INFO
	.align		4
.L_29:
        /*00a8*/ 	.byte	0x04, 0x17
        /*00aa*/ 	.short	(.L_31 - .L_30)
.L_30:
        /*00ac*/ 	.word	0x00000000
        /*00b0*/ 	.short	0x0002
        /*00b2*/ 	.short	0x0010
        /*00b4*/ 	.byte	0x00, 0xf4, 0x21, 0x00


	//----- nvinfo : EIATTR_KPARAM_INFO
	.align		4
.L_31:
        /*00b8*/ 	.byte	0x04, 0x17
        /*00ba*/ 	.short	(.L_33 - .L_32)
.L_32:
        /*00bc*/ 	.word	0x00000000
        /*00c0*/ 	.short	0x0001
        /*00c2*/ 	.short	0x0008
        /*00c4*/ 	.byte	0x00, 0xf4, 0x21, 0x00


	//----- nvinfo : EIATTR_KPARAM_INFO
	.align		4
.L_33:
        /*00c8*/ 	.byte	0x04, 0x17
        /*00ca*/ 	.short	(.L_35 - .L_34)
.L_34:
        /*00cc*/ 	.word	0x00000000
        /*00d0*/ 	.short	0x0000
        /*00d2*/ 	.short	0x0000
        /*00d4*/ 	.byte	0x00, 0xf4, 0x21, 0x00


	//----- nvinfo : EIATTR_SPARSE_MMA_MASK
	.align		4
.L_35:
        /*00d8*/ 	.byte	0x03, 0x50
        /*00da*/ 	.short	0x0000


	//----- nvinfo : EIATTR_MAXREG_COUNT
	.align		4
        /*00dc*/ 	.byte	0x03, 0x1b
        /*00de*/ 	.short	0x0080


	//----- nvinfo : EIATTR_COOP_GROUP_MASK_REGIDS
	.align		4
        /*00e0*/ 	.byte	0x04, 0x29
        /*00e2*/ 	.short	(.L_37 - .L_36)


	//   ....[0]....
.L_36:
        /*00e4*/ 	.word	0xffffffff


	//   ....[1]....
        /*00e8*/ 	.word	0xffffffff


	//   ....[2]....
        /*00ec*/ 	.word	0xffffffff


	//   ....[3]....
        /*00f0*/ 	.word	0xffffffff


	//   ....[4]....
        /*00f4*/ 	.word	0xffffffff


	//   ....[5]....
        /*00f8*/ 	.word	0xffffffff


	//   ....[6]....
        /*00fc*/ 	.word	0xffffffff


	//   ....[7]....
        /*0100*/ 	.word	0xffffffff


	//   ....[8]....
        /*0104*/ 	.word	0xffffffff


	//   ....[9]....
        /*0108*/ 	.word	0xffffffff


	//   ....[10]....
        /*010c*/ 	.word	0xffffffff


	//   ....[11]....
        /*0110*/ 	.word	0xffffffff


	//   ....[12]....
        /*0114*/ 	.word	0xffffffff


	//   ....[13]....
        /*0118*/ 	.word	0xffffffff


	//   ....[14]....
        /*011c*/ 	.word	0xffffffff


	//   ....[15]....
        /*0120*/ 	.word	0xffffffff


	//   ....[16]....
        /*0124*/ 	.word	0xffffffff


	//   ....[17]....
        /*0128*/ 	.word	0xffffffff


	//   ....[18]....
        /*012c*/ 	.word	0xffffffff


	//   ....[19]....
        /*0130*/ 	.word	0xffffffff


	//   ....[20]....
        /*0134*/ 	.word	0xffffffff


	//   ....[21]....
        /*0138*/ 	.word	0xffffffff


	//   ....[22]....
        /*013c*/ 	.word	0xffffffff


	//   ....[23]....
        /*0140*/ 	.word	0xffffffff


	//   ....[24]....
        /*0144*/ 	.word	0xffffffff


	//   ....[25]....
        /*0148*/ 	.word	0xffffffff


	//   ....[26]....
        /*014c*/ 	.word	0xffffffff


	//----- nvinfo : EIATTR_COOP_GROUP_INSTR_OFFSETS
	.align		4
.L_37:
        /*0150*/ 	.byte	0x04, 0x28
        /*0152*/ 	.short	(.L_39 - .L_38)


	//   ....[0]....
.L_38:
        /*0154*/ 	.word	0x00000aa0


	//   ....[1]....
        /*0158*/ 	.word	0x00000ab0


	//   ....[2]....
        /*015c*/ 	.word	0x00000ae0


	//   ....[3]....
        /*0160*/ 	.word	0x00000b00


	//   ....[4]....
        /*0164*/ 	.word	0x00000b30


	//   ....[5]....
        /*0168*/ 	.word	0x00000b70


	//   ....[6]....
        /*016c*/ 	.word	0x00000c30


	//   ....[7]....
        /*0170*/ 	.word	0x00000c60


	//   ....[8]....
        /*0174*/ 	.word	0x00000c80


	//   ....[9]....
        /*0178*/ 	.word	0x00000c90


	//   ....[10]....
        /*017c*/ 	.word	0x00000cc0


	//   ....[11]....
        /*0180*/ 	.word	0x00000cd0


	//   ....[12]....
        /*0184*/ 	.word	0x00000d00


	//   ....[13]....
        /*0188*/ 	.word	0x00000d10


	//   ....[14]....
        /*018c*/ 	.word	0x00000d40


	//   ....[15]....
        /*0190*/ 	.word	0x00000d90


	//   ....[16]....
        /*0194*/ 	.word	0x00000dd0


	//   ....[17]....
        /*0198*/ 	.word	0x00000e10


	//   ....[18]....
        /*019c*/ 	.word	0x00000e40


	//   ....[19]....
        /*01a0*/ 	.word	0x00000e50


	//   ....[20]....
        /*01a4*/ 	.word	0x00000e80


	//   ....[21]....
        /*01a8*/ 	.word	0x00000ea0


	//   ....[22]....
        /*01ac*/ 	.word	0x00000ec0


	//   ....[23]....
        /*01b0*/ 	.word	0x00000f80


	//   ....[24]....
        /*01b4*/ 	.word	0x00000fa0


	//   ....[25]....
        /*01b8*/ 	.word	0x00000fd0


	//   ....[26]....
        /*01bc*/ 	.word	0x00001010


	//----- nvinfo : EIATTR_EXIT_INSTR_OFFSETS
	.align		4
.L_39:
        /*01c0*/ 	.byte	0x04, 0x1c
        /*01c2*/ 	.short	(.L_41 - .L_40)


	//   ....[0]....
.L_40:
        /*01c4*/ 	.word	0x00001070


	//   ....[1]....
        /*01c8*/ 	.word	0x000010c0


	//----- nvinfo : EIATTR_REQNTID
	.align		4
.L_41:
        /*01cc*/ 	.byte	0x04, 0x10
        /*01ce*/ 	.short	(.L_43 - .L_42)
.L_42:
        /*01d0*/ 	.word	0x00000200
        /*01d4*/ 	.word	0x00000001
        /*01d8*/ 	.word	0x00000001


	//----- nvinfo : EIATTR_CBANK_PARAM_SIZE
	.align		4
.L_43:
        /*01dc*/ 	.byte	0x03, 0x19
        /*01de*/ 	.short	0x0060


	//----- nvinfo : EIATTR_PARAM_CBANK
	.align		4
        /*01e0*/ 	.byte	0x04, 0x0a
        /*01e2*/ 	.short	(.L_45 - .L_44)
	.align		4
.L_44:
        /*01e4*/ 	.word	index@(.nv.constant0.triton_red_fused_add_mul_sub_sum_19)
        /*01e8*/ 	.short	0x0210
        /*01ea*/ 	.short	0x0060


	//----- nvinfo : EIATTR_SW_WAR
	.align		4
.L_45:
        /*01ec*/ 	.byte	0x04, 0x36
        /*01ee*/ 	.short	(.L_47 - .L_46)
.L_46:
        /*01f0*/ 	.word	0x00000008
.L_47:


//--------------------- .nv.callgraph             --------------------------
	.section	.nv.callgraph,"",@"SHT_CUDA_CALLGRAPH"
	.align	4
	.sectionentsize	8
	.align		4
        /*0000*/ 	.word	0x00000000
	.align		4
        /*0004*/ 	.word	0xffffffff
	.align		4
        /*0008*/ 	.word	0x00000000
	.align		4
        /*000c*/ 	.word	0xfffffffe
	.align		4
        /*0010*/ 	.word	0x00000000
	.align		4
        /*0014*/ 	.word	0xfffffffd
	.align		4
        /*0018*/ 	.word	0x00000000
	.align		4
        /*001c*/ 	.word	0xfffffffc


//--------------------- .text.triton_red_fused_add_mul_sub_sum_19 --------------------------
	.section	.text.triton_red_fused_add_mul_sub_sum_19,"ax",@progbits
	.sectionflags	@"SHF_BARRIERS=1"
	.align	128
        .global         triton_red_fused_add_mul_sub_sum_19
        .type           triton_red_fused_add_mul_sub_sum_19,@function
        .size           triton_red_fused_add_mul_sub_sum_19,(.L_x_2 - triton_red_fused_add_mul_sub_sum_19)
        .other          triton_red_fused_add_mul_sub_sum_19,@"STO_CUDA_ENTRY STV_DEFAULT"
triton_red_fused_add_mul_sub_sum_19:
.text.triton_red_fused_add_mul_sub_sum_19:
[----:B------:R-:W0:Y:S02]  /*0000*/  LDC R1, c[0x0][0x28] ;  /* 0x00000a00ff017b82 */ /* 0x000e240000000800 */
[----:B------:R-:W1:Y:S01]  /*0010*/  S2R R8, SR_TID.X ;  /* 0x0000000000087919 */ /* 0x000e620000002100 */
[----:B------:R-:W-:Y:S01]  /*0020*/  HFMA2.MMA R7, -RZ, RZ, 0, 0 ;  /* 0x00000000ff077435 */ /* 0x000fe200000001ff */
[----:B------:R-:W-:Y:S02]  /*0030*/  CS2R R30, SRZ ;  /* 0x00000000001e7805 */ /* 0x000fe4000001ff00 */
[----:B------:R-:W-:Y:S01]  /*0040*/  MOV R5, 0xfffff800 ;  /* 0xfffff80000057802 */ /* 0x000fe20000000f00 */
[----:B------:R-:W2:Y:S01]  /*0050*/  S2R R0, SR_CTAID.X ;  /* 0x0000000000007919 */ /* 0x000ea20000002500 */
[----:B------:R-:W-:Y:S02]  /*0060*/  MOV R6, 0xffffffff ;  /* 0xffffffff00067802 */ /* 0x000fe40000000f00 */
[----:B------:R-:W-:Y:S02]  /*0070*/  CS2R R28, SRZ ;  /* 0x00000000001c7805 */ /* 0x000fe4000001ff00 */
[----:B------:R-:W-:-:S02]  /*0080*/  CS2R R26, SRZ ;  /* 0x00000000001a7805 */ /* 0x000fc4000001ff00 */
[----:B------:R-:W-:Y:S02]  /*0090*/  CS2R R24, SRZ ;  /* 0x0000000000187805 */ /* 0x000fe4000001ff00 */
[----:B------:R-:W-:Y:S02]  /*00a0*/  CS2R R2, SRZ ;  /* 0x0000000000027805 */ /* 0x000fe4000001ff00 */
[----:B------:R-:W-:Y:S01]  /*00b0*/  MOV R4, RZ ;  /* 0x000000ff00047202 */ /* 0x000fe20000000f00 */
[----:B------:R-:W-:Y:S01]  /*00c0*/  ULDC.64 UR6, c[0x0][0x208] ;  /* 0x0000820000067ab9 */ /* 0x000fe20000000a00 */
        /* <DEDUP_REMOVED lines=8> */
[----:B-1----:R-:W-:-:S04]  /*0150*/  SHF.L.U32 R8, R8, 0x2, RZ ;  /* 0x0000000208087819 */ /* 0x002fc800000006ff */
[----:B------:R-:W-:Y:S02]  /*0160*/  LOP3.LUT R9, R8, 0x7fc, RZ, 0xc0, !PT ;  /* 0x000007fc08097812 */ /* 0x000fe400078ec0ff */
[C---:B--2---:R-:W-:Y:S02]  /*0170*/  ISETP.GE.AND P1, PT, R0.reuse, 0x8, PT ;  /* 0x000000080000780c */ /* 0x044fe40003f26270 */
[----:B------:R-:W-:-:S11]  /*0180*/  LEA R32, R0, R9, 0xd ;  /* 0x0000000900207211 */ /* 0x000fd600078e68ff */
.L_x_0:
[----:B------:R-:W-:Y:S01]  /*0190*/  MOV R22, UR4 ;  /* 0x0000000400167c02 */ /* 0x000fe20008000f00 */
[----:B------:R-:W-:Y:S01]  /*01a0*/  IMAD.U32 R23, RZ, RZ, UR5 ;  /* 0x00000005ff177e24 */ /* 0x000fe2000f8e00ff */
[----:B------:R-:W-:Y:S02]  /*01b0*/  MOV R20, UR8 ;  /* 0x0000000800147c02 */ /* 0x000fe40008000f00 */
[----:B------:R-:W-:Y:S02]  /*01c0*/  CS2R R8, SRZ ;  /* 0x0000000000087805 */ /* 0x000fe4000001ff00 */
[----:B------:R-:W-:Y:S02]  /*01d0*/  MOV R21, UR9 ;  /* 0x0000000900157c02 */ /* 0x000fe40008000f00 */
[----:B------:R-:W-:Y:S02]  /*01e0*/  CS2R R10, SRZ ;  /* 0x00000000000a7805 */ /* 0x000fe4000001ff00 */
[----:B------:R-:W-:-:S02]  /*01f0*/  CS2R R12, SRZ ;  /* 0x00000000000c7805 */ /* 0x000fc4000001ff00 */
[----:B------:R-:W-:Y:S01]  /*0200*/  CS2R R14, SRZ ;  /* 0x00000000000e7805 */ /* 0x000fe2000001ff00 */
[----:B------:R-:W-:-:S04]  /*0210*/  IMAD.WIDE R22, R32, 0x4, R22 ;  /* 0x0000000420167825 */ /* 0x000fc800078e0216 */
[C---:B------:R-:W-:Y:S01]  /*0220*/  IMAD.WIDE R20, R32.reuse, 0x4, R20 ;  /* 0x0000000420147825 */ /* 0x040fe200078e0214 */
[----:B------:R-:W2:Y:S01]  /*0230*/  @!P1 LDG.E.EF.128 R8, desc[UR6][R22.64] ;  /* 0x0000000616089981 */ /* 0x000ea2000c0e1d00 */
[----:B------:R-:W-:Y:S02]  /*0240*/  MOV R36, UR10 ;  /* 0x0000000a00247c02 */ /* 0x000fe40008000f00 */
[----:B------:R-:W-:Y:S01]  /*0250*/  MOV R37, UR11 ;  /* 0x0000000b00257c02 */ /* 0x000fe20008000f00 */
[----:B------:R1:W3:Y:S01]  /*0260*/  @!P1 LDG.E.EF.128 R12, desc[UR6][R20.64] ;  /* 0x00000006140c9981 */ /* 0x0002e2000c0e1d00 */
[----:B------:R-:W-:Y:S02]  /*0270*/  CS2R R16, SRZ ;  /* 0x0000000000107805 */ /* 0x000fe4000001ff00 */
[----:B------:R-:W-:Y:S01]  /*0280*/  CS2R R18, SRZ ;  /* 0x0000000000127805 */ /* 0x000fe2000001ff00 */
[----:B------:R-:W-:-:S05]  /*0290*/  IMAD.WIDE R36, R32, 0x4, R36 ;  /* 0x0000000420247825 */ /* 0x000fca00078e0224 */
[----:B------:R4:W5:Y:S01]  /*02a0*/  @!P1 LDG.E.EF.128 R16, desc[UR6][R36.64] ;  /* 0x0000000624109981 */ /* 0x000962000c0e1d00 */
[----:B------:R-:W-:Y:S01]  /*02b0*/  MOV R35, UR13 ;  /* 0x0000000d00237c02 */ /* 0x000fe20008000f00 */
[----:B------:R-:W-:Y:S01]  /*02c0*/  IMAD.U32 R34, RZ, RZ, UR12 ;  /* 0x0000000cff227e24 */ /* 0x000fe2000f8e00ff */
[----:B-1----:R-:W-:Y:S02]  /*02d0*/  CS2R R20, SRZ ;  /* 0x0000000000147805 */ /* 0x002fe4000001ff00 */
[----:B------:R-:W-:Y:S01]  /*02e0*/  CS2R R22, SRZ ;  /* 0x0000000000167805 */ /* 0x000fe2000001ff00 */
[----:B------:R-:W-:-:S05]  /*02f0*/  IMAD.WIDE R34, R32, 0x4, R34 ;  /* 0x0000000420227825 */ /* 0x000fca00078e0222 */
[----:B------:R1:W5:Y:S01]  /*0300*/  @!P1 LDG.E.EF.128 R20, desc[UR6][R34.64] ;  /* 0x0000000622149981 */ /* 0x000362000c0e1d00 */
[----:B--2---:R-:W-:Y:S02]  /*0310*/  SEL R11, R11, RZ, !P1 ;  /* 0x000000ff0b0b7207 */ /* 0x004fe40004800000 */
[----:B------:R-:W-:Y:S02]  /*0320*/  SEL R8, R8, RZ, !P1 ;  /* 0x000000ff08087207 */ /* 0x000fe40004800000 */
[----:B---3--:R-:W-:Y:S02]  /*0330*/  SEL R15, R15, RZ, !P1 ;  /* 0x000000ff0f0f7207 */ /* 0x008fe40004800000 */
[----:B------:R-:W-:Y:S02]  /*0340*/  SEL R10, R10, RZ, !P1 ;  /* 0x000000ff0a0a7207 */ /* 0x000fe40004800000 */
[----:B------:R-:W-:Y:S01]  /*0350*/  SEL R33, R14, RZ, !P1 ;  /* 0x000000ff0e217207 */ /* 0x000fe20004800000 */
[----:B------:R-:W-:Y:S01]  /*0360*/  FFMA R15, R15, -0.0078125, R11 ;  /* 0xbc0000000f0f7823 */ /* 0x000fe2000000000b */
[----:B------:R-:W-:-:S02]  /*0370*/  SEL R11, R12, RZ, !P1 ;  /* 0x000000ff0c0b7207 */ /* 0x000fc40004800000 */
[----:B------:R-:W-:Y:S01]  /*0380*/  SEL R9, R9, RZ, !P1 ;  /* 0x000000ff09097207 */ /* 0x000fe20004800000 */
[----:B------:R-:W-:Y:S01]  /*0390*/  FFMA R14, R33, -0.0078125, R10 ;  /* 0xbc000000210e7823 */ /* 0x000fe2000000000a */
[----:B----4-:R-:W-:Y:S01]  /*03a0*/  SEL R36, R13, RZ, !P1 ;  /* 0x000000ff0d247207 */ /* 0x010fe20004800000 */
[----:B-1----:R-:W-:Y:S01]  /*03b0*/  FFMA R34, R11, -0.0078125, R8 ;  /* 0xbc0000000b227823 */ /* 0x002fe20000000008 */
[----:B-----5:R-:W-:Y:S02]  /*03c0*/  SEL R35, R16, RZ, !P1 ;  /* 0x000000ff10237207 */ /* 0x020fe40004800000 */
[----:B------:R-:W-:Y:S02]  /*03d0*/  CS2R R10, SRZ ;  /* 0x00000000000a7805 */ /* 0x000fe4000001ff00 */
[----:B------:R-:W-:Y:S01]  /*03e0*/  MOV R12, UR14 ;  /* 0x0000000e000c7c02 */ /* 0x000fe20008000f00 */
[----:B------:R-:W-:Y:S01]  /*03f0*/  FFMA R33, R36, -0.0078125, R9 ;  /* 0xbc00000024217823 */ /* 0x000fe20000000009 */
[----:B------:R-:W-:-:S02]  /*0400*/  MOV R13, UR15 ;  /* 0x0000000f000d7c02 */ /* 0x000fc40008000f00 */
[----:B------:R-:W-:Y:S02]  /*0410*/  CS2R R8, SRZ ;  /* 0x0000000000087805 */ /* 0x000fe4000001ff00 */
[----:B------:R-:W-:Y:S01]  /*0420*/  SEL R36, R17, RZ, !P1 ;  /* 0x000000ff11247207 */ /* 0x000fe20004800000 */
[----:B------:R-:W-:Y:S01]  /*0430*/  FFMA R16, R35, -0.0078125, R34 ;  /* 0xbc00000023107823 */ /* 0x000fe20000000022 */
[----:B------:R-:W-:Y:S01]  /*0440*/  SEL R35, R18, RZ, !P1 ;  /* 0x000000ff12237207 */ /* 0x000fe20004800000 */
[----:B------:R-:W-:Y:S01]  /*0450*/  IMAD.WIDE R12, R32, 0x4, R12 ;  /* 0x00000004200c7825 */ /* 0x000fe200078e020c */
[----:B------:R-:W-:Y:S02]  /*0460*/  SEL R34, R19, RZ, !P1 ;  /* 0x000000ff13227207 */ /* 0x000fe40004800000 */
[----:B------:R-:W-:Y:S02]  /*0470*/  MOV R18, UR16 ;  /* 0x0000001000127c02 */ /* 0x000fe40008000f00 */
[----:B------:R-:W-:Y:S01]  /*0480*/  MOV R19, UR17 ;  /* 0x0000001100137c02 */ /* 0x000fe20008000f00 */
[----:B------:R-:W-:Y:S01]  /*0490*/  FFMA R17, R36, -0.0078125, R33 ;  /* 0xbc00000024117823 */ /* 0x000fe20000000021 */
[----:B------:R1:W2:Y:S01]  /*04a0*/  @!P1 LDG.E.EF.128 R8, desc[UR6][R12.64] ;  /* 0x000000060c089981 */ /* 0x0002a2000c0e1d00 */
[----:B------:R-:W-:Y:S01]  /*04b0*/  FFMA R33, R35, -0.0078125, R14 ;  /* 0xbc00000023217823 */ /* 0x000fe2000000000e */
[----:B------:R-:W-:Y:S01]  /*04c0*/  FFMA R34, R34, -0.0078125, R15 ;  /* 0xbc00000022227823 */ /* 0x000fe2000000000f */
[----:B------:R-:W-:Y:S01]  /*04d0*/  CS2R R14, SRZ ;  /* 0x00000000000e7805 */ /* 0x000fe2000001ff00 */
[----:B------:R-:W-:Y:S01]  /*04e0*/  IMAD.WIDE R18, R32, 0x4, R18 ;  /* 0x0000000420127825 */ /* 0x000fe200078e0212 */
[----:B-1----:R-:W-:-:S06]  /*04f0*/  CS2R R12, SRZ ;  /* 0x00000000000c7805 */ /* 0x002fcc000001ff00 */
[----:B------:R1:W3:Y:S01]  /*0500*/  @!P1 LDG.E.EF.128 R12, desc[UR6][R18.64] ;  /* 0x00000006120c9981 */ /* 0x0002e2000c0e1d00 */
[----:B------:R-:W-:Y:S02]  /*0510*/  SEL R23, R23, RZ, !P1 ;  /* 0x000000ff17177207 */ /* 0x000fe40004800000 */
[----:B------:R-:W-:Y:S02]  /*0520*/  SEL R36, R22, RZ, !P1 ;  /* 0x000000ff16247207 */ /* 0x000fe40004800000 */
[----:B------:R-:W-:Y:S01]  /*0530*/  SEL R22, R21, RZ, !P1 ;  /* 0x000000ff15167207 */ /* 0x000fe20004800000 */
[----:B------:R-:W-:Y:S01]  /*0540*/  FFMA R23, R23, 6.103515625e-05, R34 ;  /* 0x3880000017177823 */ /* 0x000fe20000000022 */
[----:B------:R-:W-:Y:S01]  /*0550*/  SEL R21, R20, RZ, !P1 ;  /* 0x000000ff14157207 */ /* 0x000fe20004800000 */
[----:B------:R-:W-:Y:S01]  /*0560*/  IMAD.U32 R34, RZ, RZ, UR18 ;  /* 0x00000012ff227e24 */ /* 0x000fe2000f8e00ff */
[----:B------:R-:W-:Y:S01]  /*0570*/  MOV R35, UR19 ;  /* 0x0000001300237c02 */ /* 0x000fe20008000f00 */
[----:B------:R-:W-:Y:S01]  /*0580*/  FFMA R20, R22, 6.103515625e-05, R17 ;  /* 0x3880000016147823 */ /* 0x000fe20000000011 */
[----:B-1----:R-:W-:Y:S01]  /*0590*/  CS2R R18, SRZ ;  /* 0x0000000000127805 */ /* 0x002fe2000001ff00 */
[----:B------:R-:W-:Y:S01]  /*05a0*/  FFMA R21, R21, 6.103515625e-05, R16 ;  /* 0x3880000015157823 */ /* 0x000fe20000000010 */
[----:B------:R-:W-:Y:S01]  /*05b0*/  CS2R R16, SRZ ;  /* 0x0000000000107805 */ /* 0x000fe2000001ff00 */
[----:B------:R-:W-:Y:S01]  /*05c0*/  IMAD.WIDE R34, R32, 0x4, R34 ;  /* 0x0000000420227825 */ /* 0x000fe200078e0222 */
[----:B------:R-:W-:Y:S01]  /*05d0*/  IADD3 R5, P0, R5, 0x800, RZ ;  /* 0x0000080005057810 */ /* 0x000fe20007f1e0ff */
[----:B------:R-:W-:-:S02]  /*05e0*/  UIADD3 UR16, UP4, UR16, 0x2000, URZ ;  /* 0x0000200010107890 */ /* 0x000fc4000ff9e03f */
[----:B------:R-:W-:Y:S01]  /*05f0*/  FFMA R33, R36, 6.103515625e-05, R33 ;  /* 0x3880000024217823 */ /* 0x000fe20000000021 */
[----:B------:R1:W4:Y:S01]  /*0600*/  @!P1 LDG.E.EF.128 R16, desc[UR6][R34.64] ;  /* 0x0000000622109981 */ /* 0x000322000c0e1d00 */
[----:B--2---:R-:W-:Y:S02]  /*0610*/  SEL R11, R11, RZ, !P1 ;  /* 0x000000ff0b0b7207 */ /* 0x004fe40004800000 */
[----:B------:R-:W-:Y:S02]  /*0620*/  SEL R10, R10, RZ, !P1 ;  /* 0x000000ff0a0a7207 */ /* 0x000fe40004800000 */
[----:B------:R-:W-:Y:S02]  /*0630*/  SEL R8, R8, RZ, !P1 ;  /* 0x000000ff08087207 */ /* 0x000fe40004800000 */
[----:B------:R-:W-:Y:S02]  /*0640*/  SEL R9, R9, RZ, !P1 ;  /* 0x000000ff09097207 */ /* 0x000fe40004800000 */
[----:B---3--:R-:W-:-:S02]  /*0650*/  SEL R22, R15, RZ, !P1 ;  /* 0x000000ff0f167207 */ /* 0x008fc40004800000 */
[----:B------:R-:W-:-:S03]  /*0660*/  SEL R37, R14, RZ, !P1 ;  /* 0x000000ff0e257207 */ /* 0x000fc60004800000 */
[----:B------:R-:W-:Y:S01]  /*0670*/  FFMA R15, R22, -0.0078125, R11 ;  /* 0xbc000000160f7823 */ /* 0x000fe2000000000b */
[----:B------:R-:W-:Y:S01]  /*0680*/  SEL R22, R13, RZ, !P1 ;  /* 0x000000ff0d167207 */ /* 0x000fe20004800000 */
[----:B------:R-:W-:Y:S01]  /*0690*/  FFMA R14, R37, -0.0078125, R10 ;  /* 0xbc000000250e7823 */ /* 0x000fe2000000000a */
[----:B------:R-:W-:Y:S02]  /*06a0*/  SEL R11, R12, RZ, !P1 ;  /* 0x000000ff0c0b7207 */ /* 0x000fe40004800000 */
[----:B------:R-:W-:Y:S01]  /*06b0*/  MOV R12, UR20 ;  /* 0x00000014000c7c02 */ /* 0x000fe20008000f00 */
[----:B------:R-:W-:Y:S01]  /*06c0*/  FFMA R22, R22, -0.0078125, R9 ;  /* 0xbc00000016167823 */ /* 0x000fe20000000009 */
[----:B------:R-:W-:Y:S01]  /*06d0*/  MOV R13, UR21 ;  /* 0x00000015000d7c02 */ /* 0x000fe20008000f00 */
[----:B-1----:R-:W-:Y:S01]  /*06e0*/  FFMA R34, R11, -0.0078125, R8 ;  /* 0xbc0000000b227823 */ /* 0x002fe20000000008 */
[----:B------:R-:W-:Y:S02]  /*06f0*/  CS2R R8, SRZ ;  /* 0x0000000000087805 */ /* 0x000fe4000001ff00 */
[----:B------:R-:W-:Y:S01]  /*0700*/  CS2R R10, SRZ ;  /* 0x00000000000a7805 */ /* 0x000fe2000001ff00 */
[----:B------:R-:W-:-:S05]  /*0710*/  IMAD.WIDE R12, R32, 0x4, R12 ;  /* 0x00000004200c7825 */ /* 0x000fca00078e020c */
[----:B------:R-:W2:Y:S01]  /*0720*/  @!P1 LDG.E.EF.128 R8, desc[UR6][R12.64] ;  /* 0x000000060c089981 */ /* 0x000ea2000c0e1d00 */
[----:B----4-:R-:W-:Y:S01]  /*0730*/  SEL R35, R16, RZ, !P1 ;  /* 0x000000ff10237207 */ /* 0x010fe20004800000 */
[----:B------:R-:W-:Y:S01]  /*0740*/  UIADD3 UR20, UP6, UR20, 0x2000, URZ ;  /* 0x0000200014147890 */ /* 0x000fe2000ffde03f */
[----:B------:R-:W-:Y:S01]  /*0750*/  IADD3.X R6, RZ, R6, RZ, P0, !PT ;  /* 0x00000006ff067210 */ /* 0x000fe200007fe4ff */
[----:B------:R-:W-:Y:S01]  /*0760*/  UIADD3 UR18, UP5, UR18, 0x2000, URZ ;  /* 0x0000200012127890 */ /* 0x000fe2000ffbe03f */
[----:B------:R-:W-:Y:S01]  /*0770*/  ISETP.GE.U32.AND P0, PT, R5, 0x1800, PT ;  /* 0x000018000500780c */ /* 0x000fe20003f06070 */
[----:B------:R-:W-:Y:S01]  /*0780*/  FFMA R16, R35, -0.0078125, R34 ;  /* 0xbc00000023107823 */ /* 0x000fe20000000022 */
[----:B------:R-:W-:Y:S01]  /*0790*/  SEL R17, R17, RZ, !P1 ;  /* 0x000000ff11117207 */ /* 0x000fe20004800000 */
[----:B------:R-:W-:Y:S01]  /*07a0*/  UIADD3.X UR21, URZ, UR21, URZ, UP6, !UPT ;  /* 0x000000153f157290 */ /* 0x000fe2000b7fe43f */
[----:B------:R-:W-:Y:S01]  /*07b0*/  SEL R35, R18, RZ, !P1 ;  /* 0x000000ff12237207 */ /* 0x000fe20004800000 */
[----:B------:R-:W-:Y:S01]  /*07c0*/  UIADD3 UR14, UP3, UR14, 0x2000, URZ ;  /* 0x000020000e0e7890 */ /* 0x000fe2000ff7e03f */
[----:B------:R-:W-:Y:S01]  /*07d0*/  ISETP.GE.U32.AND.EX P0, PT, R6, RZ, PT, P0 ;  /* 0x000000ff0600720c */ /* 0x000fe20003f06100 */
[----:B------:R-:W-:Y:S01]  /*07e0*/  FFMA R22, R17, -0.0078125, R22 ;  /* 0xbc00000011167823 */ /* 0x000fe20000000016 */
[----:B------:R-:W-:Y:S01]  /*07f0*/  SEL R18, R19, RZ, !P1 ;  /* 0x000000ff13127207 */ /* 0x000fe20004800000 */
[----:B------:R-:W-:Y:S01]  /*0800*/  FFMA R17, R35, -0.0078125, R14 ;  /* 0xbc00000023117823 */ /* 0x000fe2000000000e */
[----:B------:R-:W-:Y:S01]  /*0810*/  UIADD3 UR12, UP2, UR12, 0x2000, URZ ;  /* 0x000020000c0c7890 */ /* 0x000fe2000ff5e03f */
[----:B------:R-:W-:Y:S01]  /*0820*/  @!P1 FFMA R24, R21, R21, R24 ;  /* 0x0000001515189223 */ /* 0x000fe20000000018 */
[----:B------:R-:W-:Y:S01]  /*0830*/  UIADD3 UR10, UP1, UR10, 0x2000, URZ ;  /* 0x000020000a0a7890 */ /* 0x000fe2000ff3e03f */
[----:B------:R-:W-:Y:S01]  /*0840*/  FFMA R15, R18, -0.0078125, R15 ;  /* 0xbc000000120f7823 */ /* 0x000fe2000000000f */
[----:B------:R-:W-:Y:S01]  /*0850*/  UIADD3 UR8, UP0, UR8, 0x2000, URZ ;  /* 0x0000200008087890 */ /* 0x000fe2000ff1e03f */
[----:B------:R-:W-:Y:S01]  /*0860*/  @!P1 FFMA R3, R20, R20, R3 ;  /* 0x0000001414039223 */ /* 0x000fe20000000003 */
[----:B------:R-:W-:Y:S01]  /*0870*/  UIADD3 UR4, UP6, UR4, 0x2000, URZ ;  /* 0x0000200004047890 */ /* 0x000fe2000ffde03f */
[----:B------:R-:W-:Y:S01]  /*0880*/  @!P1 FFMA R4, R33, R33, R4 ;  /* 0x0000002121049223 */ /* 0x000fe20000000004 */
[----:B------:R-:W-:Y:S01]  /*0890*/  UIADD3.X UR19, URZ, UR19, URZ, UP5, !UPT ;  /* 0x000000133f137290 */ /* 0x000fe2000affe43f */
[----:B------:R-:W-:Y:S01]  /*08a0*/  @!P1 FFMA R2, R23, R23, R2 ;  /* 0x0000001717029223 */ /* 0x000fe20000000002 */
[----:B------:R-:W-:-:S02]  /*08b0*/  UIADD3.X UR17, URZ, UR17, URZ, UP4, !UPT ;  /* 0x000000113f117290 */ /* 0x000fc4000a7fe43f */
[----:B------:R-:W-:Y:S02]  /*08c0*/  UIADD3.X UR15, URZ, UR15, URZ, UP3, !UPT ;  /* 0x0000000f3f0f7290 */ /* 0x000fe40009ffe43f */
[----:B------:R-:W-:Y:S02]  /*08d0*/  UIADD3.X UR13, URZ, UR13, URZ, UP2, !UPT ;  /* 0x0000000d3f0d7290 */ /* 0x000fe400097fe43f */
[----:B------:R-:W-:Y:S02]  /*08e0*/  UIADD3.X UR11, URZ, UR11, URZ, UP1, !UPT ;  /* 0x0000000b3f0b7290 */ /* 0x000fe40008ffe43f */
[----:B------:R-:W-:Y:S02]  /*08f0*/  UIADD3.X UR9, URZ, UR9, URZ, UP0, !UPT ;  /* 0x000000093f097290 */ /* 0x000fe400087fe43f */
[----:B------:R-:W-:Y:S01]  /*0900*/  UIADD3.X UR5, URZ, UR5, URZ, UP6, !UPT ;  /* 0x000000053f057290 */ /* 0x000fe2000b7fe43f */
[----:B--2---:R-:W-:Y:S02]  /*0910*/  SEL R14, R11, RZ, !P1 ;  /* 0x000000ff0b0e7207 */ /* 0x004fe40004800000 */
[----:B------:R-:W-:-:S02]  /*0920*/  SEL R10, R10, RZ, !P1 ;  /* 0x000000ff0a0a7207 */ /* 0x000fc40004800000 */
[----:B------:R-:W-:Y:S01]  /*0930*/  SEL R11, R8, RZ, !P1 ;  /* 0x000000ff080b7207 */ /* 0x000fe20004800000 */
[----:B------:R-:W-:Y:S01]  /*0940*/  FFMA R14, R14, 6.103515625e-05, R15 ;  /* 0x388000000e0e7823 */ /* 0x000fe2000000000f */
[----:B------:R-:W-:Y:S01]  /*0950*/  SEL R9, R9, RZ, !P1 ;  /* 0x000000ff09097207 */ /* 0x000fe20004800000 */
[----:B------:R-:W-:Y:S02]  /*0960*/  FFMA R10, R10, 6.103515625e-05, R17 ;  /* 0x388000000a0a7823 */ /* 0x000fe40000000011 */
[----:B------:R-:W-:Y:S01]  /*0970*/  FFMA R16, R11, 6.103515625e-05, R16 ;  /* 0x388000000b107823 */ /* 0x000fe20000000010 */
[----:B------:R-:W-:Y:S01]  /*0980*/  @!P1 FFMA R28, R23, R14, R28 ;  /* 0x0000000e171c9223 */ /* 0x000fe2000000001c */
[----:B------:R-:W-:Y:S01]  /*0990*/  FFMA R9, R9, 6.103515625e-05, R22 ;  /* 0x3880000009097823 */ /* 0x000fe20000000016 */
[----:B------:R-:W-:Y:S01]  /*09a0*/  @!P1 FFMA R29, R33, R10, R29 ;  /* 0x0000000a211d9223 */ /* 0x000fe2000000001d */
[----:B------:R-:W-:Y:S01]  /*09b0*/  @!P1 FFMA R31, R21, R16, R31 ;  /* 0x00000010151f9223 */ /* 0x000fe2000000001f */
[----:B------:R-:W-:Y:S01]  /*09c0*/  @!P1 FFMA R7, R14, R14, R7 ;  /* 0x0000000e0e079223 */ /* 0x000fe20000000007 */
[-C--:B------:R-:W-:Y:S01]  /*09d0*/  @!P1 FFMA R30, R20, R9.reuse, R30 ;  /* 0x00000009141e9223 */ /* 0x080fe2000000001e */
[----:B------:R-:W-:Y:S01]  /*09e0*/  @!P1 FFMA R25, R10, R10, R25 ;  /* 0x0000000a0a199223 */ /* 0x000fe20000000019 */
[----:B------:R-:W-:Y:S01]  /*09f0*/  @!P1 FFMA R26, R9, R9, R26 ;  /* 0x00000009091a9223 */ /* 0x000fe2000000001a */
[----:B------:R-:W-:Y:S01]  /*0a00*/  @!P1 FFMA R27, R16, R16, R27 ;  /* 0x00000010101b9223 */ /* 0x000fe2000000001b */
[----:B------:R-:W-:Y:S06]  /*0a10*/  @!P0 BRA `(.L_x_0) ;  /* 0xfffffff400dc8947 */ /* 0x000fec000383ffff */
[----:B------:R-:W-:Y:S01]  /*0a20*/  FADD R30, R31, R30 ;  /* 0x0000001e1f1e7221 */ /* 0x000fe20000000000 */
[----:B------:R-:W1:Y:S01]  /*0a30*/  S2UR UR5, SR_CgaCtaId ;  /* 0x00000000000579c3 */ /* 0x000e620000008800 */
[----:B------:R-:W-:Y:S01]  /*0a40*/  UMOV UR4, 0x400 ;  /* 0x0000040000047882 */ /* 0x000fe20000000000 */
[----:B------:R-:W-:Y:S01]  /*0a50*/  FADD R26, R27, R26 ;  /* 0x0000001a1b1a7221 */ /* 0x000fe20000000000 */
[----:B------:R-:W-:-:S03]  /*0a60*/  FADD R29, R29, R30 ;  /* 0x0000001e1d1d7221 */ /* 0x000fc60000000000 */
[----:B------:R-:W-:Y:S01]  /*0a70*/  FADD R26, R25, R26 ;  /* 0x0000001a191a7221 */ /* 0x000fe20000000000 */
[----:B------:R-:W-:-:S03]  /*0a80*/  FADD R29, R28, R29 ;  /* 0x0000001d1c1d7221 */ /* 0x000fc60000000000 */
[----:B------:R-:W-:Y:S02]  /*0a90*/  FADD R26, R7, R26 ;  /* 0x0000001a071a7221 */ /* 0x000fe40000000000 */
[----:B------:R-:W2:Y:S04]  /*0aa0*/  SHFL.BFLY PT, R6, R29, 0x10, 0x1f ;  /* 0x0e001f001d067f89 */ /* 0x000ea800000e0000 */
[----:B------:R-:W-:Y:S01]  /*0ab0*/  SHFL.BFLY PT, R7, R26, 0x10, 0x1f ;  /* 0x0e001f001a077f89 */ /* 0x000fe200000e0000 */
[----:B-1----:R-:W-:Y:S01]  /*0ac0*/  UPRMT UR4, UR5, 0x654, UR4 ;  /* 0x0000065405047896 */ /* 0x002fe20008000004 */
[----:B--2---:R-:W-:-:S05]  /*0ad0*/  FADD R6, R29, R6 ;  /* 0x000000061d067221 */ /* 0x004fca0000000000 */
[----:B------:R-:W1:Y:S02]  /*0ae0*/  SHFL.BFLY PT, R5, R6, 0x8, 0x1f ;  /* 0x0d001f0006057f89 */ /* 0x000e6400000e0000 */
[----:B-1----:R-:W-:-:S05]  /*0af0*/  FADD R8, R6, R5 ;  /* 0x0000000506087221 */ /* 0x002fca0000000000 */
[----:B------:R-:W1:Y:S02]  /*0b00*/  SHFL.BFLY PT, R5, R8, 0x4, 0x1f ;  /* 0x0c801f0008057f89 */ /* 0x000e6400000e0000 */
[----:B-1----:R-:W-:Y:S02]  /*0b10*/  FADD R9, R8, R5 ;  /* 0x0000000508097221 */ /* 0x002fe40000000000 */
[----:B------:R-:W1:Y:S03]  /*0b20*/  S2R R5, SR_TID.X ;  /* 0x0000000000057919 */ /* 0x000e660000002100 */
[----:B------:R-:W2:Y:S02]  /*0b30*/  SHFL.BFLY PT, R10, R9, 0x2, 0x1f ;  /* 0x0c401f00090a7f89 */ /* 0x000ea400000e0000 */
[----:B--2---:R-:W-:Y:S01]  /*0b40*/  FADD R10, R9, R10 ;  /* 0x0000000a090a7221 */ /* 0x004fe20000000000 */
[----:B------:R-:W-:Y:S01]  /*0b50*/  FADD R9, R24, R3 ;  /* 0x0000000318097221 */ /* 0x000fe20000000000 */
[----:B-1----:R-:W-:-:S03]  /*0b60*/  LOP3.LUT P1, RZ, R5, 0x1f, RZ, 0xc0, !PT ;  /* 0x0000001f05ff7812 */ /* 0x002fc6000782c0ff */
[----:B------:R-:W1:Y:S01]  /*0b70*/  SHFL.BFLY PT, R11, R10, 0x1, 0x1f ;  /* 0x0c201f000a0b7f89 */ /* 0x000e6200000e0000 */
[----:B------:R-:W-:Y:S01]  /*0b80*/  SHF.R.U32.HI R8, RZ, 0x3, R5 ;  /* 0x00000003ff087819 */ /* 0x000fe20000011605 */
[----:B------:R-:W-:Y:S01]  /*0b90*/  FADD R9, R4, R9 ;  /* 0x0000000904097221 */ /* 0x000fe20000000000 */
[C---:B------:R-:W-:Y:S02]  /*0ba0*/  ISETP.GE.AND P2, PT, R5.reuse, 0x10, PT ;  /* 0x000000100500780c */ /* 0x040fe40003f46270 */
[----:B------:R-:W-:Y:S02]  /*0bb0*/  LOP3.LUT R8, R8, 0x3c, RZ, 0xc0, !PT ;  /* 0x0000003c08087812 */ /* 0x000fe400078ec0ff */
[C---:B------:R-:W-:Y:S02]  /*0bc0*/  SHF.L.U32 R6, R5.reuse, 0x2, RZ ;  /* 0x0000000205067819 */ /* 0x040fe400000006ff */
[----:B------:R-:W-:-:S04]  /*0bd0*/  LOP3.LUT P0, RZ, R5, 0xf, RZ, 0xc0, !PT ;  /* 0x0000000f05ff7812 */ /* 0x000fc8000780c0ff */
[----:B------:R-:W-:Y:S01]  /*0be0*/  ISETP.LT.AND P0, PT, R5, 0x10, !P0 ;  /* 0x000000100500780c */ /* 0x000fe20004701270 */
[----:B-1----:R-:W-:Y:S01]  /*0bf0*/  FADD R11, R10, R11 ;  /* 0x0000000b0a0b7221 */ /* 0x002fe20000000000 */
[----:B------:R-:W-:-:S04]  /*0c00*/  FADD R10, R2, R9 ;  /* 0x00000009020a7221 */ /* 0x000fc80000000000 */
[----:B------:R-:W-:Y:S01]  /*0c10*/  @!P1 STS [R8+UR4], R11 ;  /* 0x0000000b08009988 */ /* 0x000fe20008000804 */
[----:B------:R-:W-:Y:S06]  /*0c20*/  BAR.SYNC.DEFER_BLOCKING 0x0 ;  /* 0x0000000000007b1d */ /* 0x000fec0000010000 */
[----:B------:R-:W1:Y:S04]  /*0c30*/  SHFL.BFLY PT, R9, R10, 0x10, 0x1f ;  /* 0x0e001f000a097f89 */ /* 0x000e6800000e0000 */
[----:B------:R-:W-:Y:S01]  /*0c40*/  @!P2 LDS R12, [R6+UR4] ;  /* 0x00000004060ca984 */ /* 0x000fe20008000800 */
[----:B-1----:R-:W-:-:S05]  /*0c50*/  FADD R13, R10, R9 ;  /* 0x000000090a0d7221 */ /* 0x002fca0000000000 */
[----:B------:R-:W1:Y:S02]  /*0c60*/  SHFL.BFLY PT, R4, R13, 0x8, 0x1f ;  /* 0x0d001f000d047f89 */ /* 0x000e6400000e0000 */
[----:B-1----:R-:W-:Y:S02]  /*0c70*/  FADD R14, R13, R4 ;  /* 0x000000040d0e7221 */ /* 0x002fe40000000000 */
[----:B------:R-:W1:Y:S04]  /*0c80*/  SHFL.BFLY PT, R9, R12, 0x8, 0x1f ;  /* 0x0d001f000c097f89 */ /* 0x000e6800000e0000 */
[----:B------:R-:W2:Y:S01]  /*0c90*/  SHFL.BFLY PT, R11, R14, 0x4, 0x1f ;  /* 0x0c801f000e0b7f89 */ /* 0x000ea200000e0000 */
[----:B-1----:R-:W-:Y:S01]  /*0ca0*/  FADD R9, R12, R9 ;  /* 0x000000090c097221 */ /* 0x002fe20000000000 */
[----:B--2---:R-:W-:-:S04]  /*0cb0*/  FADD R15, R14, R11 ;  /* 0x0000000b0e0f7221 */ /* 0x004fc80000000000 */
        /* <DEDUP_REMOVED lines=8> */
[----:B------:R-:W1:Y:S02]  /*0d40*/  SHFL.BFLY PT, R10, R11, 0x1, 0x1f ;  /* 0x0c201f000b0a7f89 */ /* 0x000e6400000e0000 */
[----:B-1----:R-:W-:Y:S01]  /*0d50*/  FADD R9, R11, R10 ;  /* 0x0000000a0b097221 */ /* 0x002fe20000000000 */
[----:B------:R-:W-:-:S04]  /*0d60*/  FADD R11, R26, R7 ;  /* 0x000000071a0b7221 */ /* 0x000fc80000000000 */
[----:B------:R-:W-:Y:S01]  /*0d70*/  @P0 STS [R6+UR4], R9 ;  /* 0x0000000906000988 */ /* 0x000fe20008000804 */
[----:B------:R-:W-:Y:S06]  /*0d80*/  BAR.SYNC.DEFER_BLOCKING 0x0 ;  /* 0x0000000000007b1d */ /* 0x000fec0000010000 */
[----:B------:R-:W1:Y:S04]  /*0d90*/  SHFL.BFLY PT, R10, R11, 0x8, 0x1f ;  /* 0x0d001f000b0a7f89 */ /* 0x000e6800000e0000 */
[----:B------:R-:W-:Y:S01]  /*0da0*/  LDS R4, [UR4] ;  /* 0x00000004ff047984 */ /* 0x000fe20008000800 */
[----:B------:R-:W-:Y:S01]  /*0db0*/  BAR.SYNC.DEFER_BLOCKING 0x0 ;  /* 0x0000000000007b1d */ /* 0x000fe20000010000 */
[----:B-1----:R-:W-:-:S05]  /*0dc0*/  FADD R12, R11, R10 ;  /* 0x0000000a0b0c7221 */ /* 0x002fca0000000000 */
[----:B------:R-:W1:Y:S04]  /*0dd0*/  SHFL.BFLY PT, R9, R12, 0x4, 0x1f ;  /* 0x0c801f000c097f89 */ /* 0x000e6800000e0000 */
[----:B------:R1:W-:Y:S01]  /*0de0*/  @!P1 STS [R8+UR4], R13 ;  /* 0x0000000d08009988 */ /* 0x0003e20008000804 */
[----:B------:R-:W-:Y:S01]  /*0df0*/  BAR.SYNC.DEFER_BLOCKING 0x0 ;  /* 0x0000000000007b1d */ /* 0x000fe20000010000 */
[----:B-1----:R-:W-:-:S05]  /*0e00*/  FADD R13, R12, R9 ;  /* 0x000000090c0d7221 */ /* 0x002fca0000000000 */
[----:B------:R-:W1:Y:S04]  /*0e10*/  SHFL.BFLY PT, R14, R13, 0x2, 0x1f ;  /* 0x0c401f000d0e7f89 */ /* 0x000e6800000e0000 */
[----:B------:R-:W2:Y:S01]  /*0e20*/  @!P2 LDS R2, [R6+UR4] ;  /* 0x000000040602a984 */ /* 0x000ea20008000800 */
[----:B-1----:R-:W-:-:S05]  /*0e30*/  FADD R14, R13, R14 ;  /* 0x0000000e0d0e7221 */ /* 0x002fca0000000000 */
[----:B------:R-:W1:Y:S04]  /*0e40*/  SHFL.BFLY PT, R15, R14, 0x1, 0x1f ;  /* 0x0c201f000e0f7f89 */ /* 0x000e6800000e0000 */
[----:B--2---:R-:W2:Y:S01]  /*0e50*/  SHFL.BFLY PT, R7, R2, 0x8, 0x1f ;  /* 0x0d001f0002077f89 */ /* 0x004ea200000e0000 */
[----:B-1----:R-:W-:Y:S01]  /*0e60*/  FADD R17, R14, R15 ;  /* 0x0000000f0e117221 */ /* 0x002fe20000000000 */
[----:B--2---:R-:W-:-:S05]  /*0e70*/  FADD R7, R2, R7 ;  /* 0x0000000702077221 */ /* 0x004fca0000000000 */
[----:B------:R-:W1:Y:S02]  /*0e80*/  SHFL.BFLY PT, R10, R7, 0x4, 0x1f ;  /* 0x0c801f00070a7f89 */ /* 0x000e6400000e0000 */
[----:B-1----:R-:W-:-:S05]  /*0e90*/  FADD R10, R7, R10 ;  /* 0x0000000a070a7221 */ /* 0x002fca0000000000 */
[----:B------:R-:W1:Y:S02]  /*0ea0*/  SHFL.BFLY PT, R9, R10, 0x2, 0x1f ;  /* 0x0c401f000a097f89 */ /* 0x000e6400000e0000 */
[----:B-1----:R-:W-:-:S05]  /*0eb0*/  FADD R9, R10, R9 ;  /* 0x000000090a097221 */ /* 0x002fca0000000000 */
[----:B------:R-:W1:Y:S02]  /*0ec0*/  SHFL.BFLY PT, R2, R9, 0x1, 0x1f ;  /* 0x0c201f0009027f89 */ /* 0x000e6400000e0000 */
[----:B-1----:R-:W-:-:S05]  /*0ed0*/  FADD R11, R9, R2 ;  /* 0x00000002090b7221 */ /* 0x002fca0000000000 */
[----:B------:R1:W-:Y:S01]  /*0ee0*/  @P0 STS [R6+UR4], R11 ;  /* 0x0000000b06000988 */ /* 0x0003e20008000804 */
[----:B------:R-:W-:Y:S08]  /*0ef0*/  BAR.SYNC.DEFER_BLOCKING 0x0 ;  /* 0x0000000000007b1d */ /* 0x000ff00000010000 */
[----:B-1----:R-:W1:Y:S01]  /*0f00*/  LDC.64 R10, c[0x0][0x250] ;  /* 0x00009400ff0a7b82 */ /* 0x002e620000000a00 */
[----:B------:R-:W-:Y:S07]  /*0f10*/  LDS R7, [UR4] ;  /* 0x00000004ff077984 */ /* 0x000fee0008000800 */
[----:B------:R-:W-:Y:S06]  /*0f20*/  BAR.SYNC.DEFER_BLOCKING 0x0 ;  /* 0x0000000000007b1d */ /* 0x000fec0000010000 */
[----:B------:R-:W-:Y:S02]  /*0f30*/  @!P1 STS [R8+UR4], R17 ;  /* 0x0000001108009988 */ /* 0x000fe40008000804 */
[----:B------:R-:W-:Y:S01]  /*0f40*/  BAR.SYNC.DEFER_BLOCKING 0x0 ;  /* 0x0000000000007b1d */ /* 0x000fe20000010000 */
[----:B------:R-:W-:-:S04]  /*0f50*/  LOP3.LUT P1, RZ, R5, 0x1ff, RZ, 0xc0, !PT ;  /* 0x000001ff05ff7812 */ /* 0x000fc8000782c0ff */
[----:B------:R-:W-:Y:S01]  /*0f60*/  ISETP.LT.AND P1, PT, R0, 0x8, !P1 ;  /* 0x000000080000780c */ /* 0x000fe20004f21270 */
[----:B------:R-:W2:Y:S04]  /*0f70*/  @!P2 LDS R3, [R6+UR4] ;  /* 0x000000040603a984 */ /* 0x000ea80008000800 */
[----:B--2---:R-:W2:Y:S02]  /*0f80*/  SHFL.BFLY PT, R2, R3, 0x8, 0x1f ;  /* 0x0d001f0003027f89 */ /* 0x004ea400000e0000 */
[----:B--2---:R-:W-:-:S05]  /*0f90*/  FADD R12, R3, R2 ;  /* 0x00000002030c7221 */ /* 0x004fca0000000000 */
[----:B------:R-:W2:Y:S02]  /*0fa0*/  SHFL.BFLY PT, R9, R12, 0x4, 0x1f ;  /* 0x0c801f000c097f89 */ /* 0x000ea400000e0000 */
[----:B--2---:R-:W-:Y:S02]  /*0fb0*/  FADD R13, R12, R9 ;  /* 0x000000090c0d7221 */ /* 0x004fe40000000000 */
[----:B------:R-:W2:Y:S03]  /*0fc0*/  LDC.64 R8, c[0x0][0x258] ;  /* 0x00009600ff087b82 */ /* 0x000ea60000000a00 */
[----:B------:R-:W3:Y:S01]  /*0fd0*/  SHFL.BFLY PT, R2, R13, 0x2, 0x1f ;  /* 0x0c401f000d027f89 */ /* 0x000ee200000e0000 */
[----:B--2---:R-:W-:-:S04]  /*0fe0*/  IMAD.WIDE R8, R0, 0x4, R8 ;  /* 0x0000000400087825 */ /* 0x004fc800078e0208 */
[----:B---3--:R-:W-:Y:S01]  /*0ff0*/  FADD R14, R13, R2 ;  /* 0x000000020d0e7221 */ /* 0x008fe20000000000 */
[----:B-1----:R-:W-:-:S04]  /*1000*/  IMAD.WIDE R2, R0, 0x4, R10 ;  /* 0x0000000400027825 */ /* 0x002fc800078e020a */
[----:B------:R-:W1:Y:S02]  /*1010*/  SHFL.BFLY PT, R15, R14, 0x1, 0x1f ;  /* 0x0c201f000e0f7f89 */ /* 0x000e6400000e0000 */
[----:B-1----:R-:W-:-:S05]  /*1020*/  FADD R15, R14, R15 ;  /* 0x0000000f0e0f7221 */ /* 0x002fca0000000000 */
[----:B------:R1:W-:Y:S01]  /*1030*/  @P0 STS [R6+UR4], R15 ;  /* 0x0000000f06000988 */ /* 0x0003e20008000804 */
[----:B------:R-:W-:Y:S06]  /*1040*/  BAR.SYNC.DEFER_BLOCKING 0x0 ;  /* 0x0000000000007b1d */ /* 0x000fec0000010000 */
[----:B------:R1:W-:Y:S04]  /*1050*/  @P1 STG.E desc[UR6][R2.64], R4 ;  /* 0x0000000402001986 */ /* 0x0003e8000c101906 */
[----:B------:R1:W-:Y:S01]  /*1060*/  @P1 STG.E desc[UR6][R8.64], R7 ;  /* 0x0000000708001986 */ /* 0x0003e2000c101906 */
[----:B------:R-:W-:Y:S05]  /*1070*/  @!P1 EXIT ;  /* 0x000000000000994d */ /* 0x000fea0003800000 */
[----:B------:R-:W0:Y:S01]  /*1080*/  LDS R5, [UR4] ;  /* 0x00000004ff057984 */ /* 0x000e220008000800 */
[----:B-1----:R-:W1:Y:S02]  /*1090*/  LDC.64 R2, c[0x0][0x260] ;  /* 0x00009800ff027b82 */ /* 0x002e640000000a00 */
[----:B-1----:R-:W-:-:S05]  /*10a0*/  IMAD.WIDE R2, R0, 0x4, R2 ;  /* 0x0000000400027825 */ /* 0x002fca00078e0202 */
[----:B0-----:R-:W-:Y:S01]  /*10b0*/  STG.E desc[UR6][R2.64], R5 ;  /* 0x0000000502007986 */ /* 0x001fe2000c101906 */
[----:B------:R-:W-:Y:S05]  /*10c0*/  EXIT ;  /* 0x000000000000794d */ /* 0x000fea0003800000 */
.L_x_1:
[----:B------:R-:W-:-:S00]  /*10d0*/  BRA `(.L_x_1) ;  /* 0xfffffffc00fc7947 */ /* 0x000fc0000383ffff */
[----:B------:R-:W-:-:S00]  /*10e0*/  NOP ;  /* 0x0000000000007918 */ /* 0x000fc00000000000 */
        /* <DEDUP_REMOVED lines=9> */
.L_x_2:


//--------------------- .nv.shared.triton_red_fused_add_mul_sub_sum_19 --------------------------
	.section	.nv.shared.triton_red_fused_add_mul_sub_sum_19,"aw",@nobits
	.sectionflags	@""
	.align	16
	.zero		1024


//--------------------- .nv.constant0.triton_red_fused_add_mul_sub_sum_19 --------------------------
	.section	.nv.constant0.triton_red_fused_add_mul_sub_sum_19,"a",@progbits
	.sectionflags	@""
	.align	4
.nv.constant0.triton_red_fused_add_mul_sub_sum_19:
	.zero		624
